//
// Generated by NVIDIA NVVM Compiler
//
// Compiler Build ID: CL-36424714
// Cuda compilation tools, release 13.0, V13.0.88
// Based on NVVM 20.0.0
//

.version 9.0
.target sm_100
.address_size 64

	// .globl	_Z7encryptPcS_

.visible .entry _Z7encryptPcS_(
	.param .u64 .ptr .align 1 _Z7encryptPcS__param_0,
	.param .u64 .ptr .align 1 _Z7encryptPcS__param_1
)
{
	.reg .b16 	%rs<4>;
	.reg .b32 	%r<5>;
	.reg .b64 	%rd<8>;

	ld.param.u64 	%rd1, [_Z7encryptPcS__param_0];
	ld.param.u64 	%rd2, [_Z7encryptPcS__param_1];
	cvta.to.global.u64 	%rd3, %rd2;
	cvta.to.global.u64 	%rd4, %rd1;
	mov.u32 	%r1, %ctaid.x;
	mov.u32 	%r2, %ntid.x;
	mov.u32 	%r3, %tid.x;
	mad.lo.s32 	%r4, %r1, %r2, %r3;
	cvt.u64.u32 	%rd5, %r4;
	add.s64 	%rd6, %rd4, %rd5;
	ld.global.u8 	%rs1, [%rd6];
	add.s64 	%rd7, %rd3, %rd5;
	ld.global.u8 	%rs2, [%rd7];
	add.s16 	%rs3, %rs2, %rs1;
	st.global.u8 	[%rd6], %rs3;
	ret;

}


// ===== COMPILED SASS (sm_100) =====

	.target	sm_100

	.elftype	@"ET_EXEC"


//--------------------- .note.nv.tkinfo           --------------------------
	.section	.note.nv.tkinfo,"",@"SHT_NOTE"
	.sectionflags	@"SHF_NOTE_NV_TKINFO"
	.tkinfo
        /*0018*/ 	.word	0x00000002
        /*0030*/ 	.string	""
        /*0030*/ 	.string	"ptxas"
        /*0030*/ 	.string	"Cuda compilation tools, release 13.0, V13.0.88"
        /*0030*/ 	.string	"Build cuda_13.0.r13.0/compiler.36424714_0"
        /*0030*/ 	.string	"-arch sm_100 -m 64 "



//--------------------- .note.nv.cuinfo           --------------------------
	.section	.note.nv.cuinfo,"",@"SHT_NOTE"
	.sectionflags	@"SHF_NOTE_NV_CUINFO"
        /*0018*/ 	.short	0x0002
        /*001a*/ 	.short	0x0064
        /*001c*/ 	.short	0x0082
	.zero		2


//--------------------- .nv.info                  --------------------------
	.section	.nv.info,"",@"SHT_CUDA_INFO"
	.align	4


	//----- nvinfo : EIATTR_REGCOUNT
	.align		4
        /*0000*/ 	.byte	0x04, 0x2f
        /*0002*/ 	.short	(.L_1 - .L_0)
	.align		4
.L_0:
        /*0004*/ 	.word	index@(_Z7encryptPcS_)
        /*0008*/ 	.word	0x0000000a


	//----- nvinfo : EIATTR_FRAME_SIZE
	.align		4
.L_1:
        /*000c*/ 	.byte	0x04, 0x11
        /*000e*/ 	.short	(.L_3 - .L_2)
	.align		4
.L_2:
        /*0010*/ 	.word	index@(_Z7encryptPcS_)
        /*0014*/ 	.word	0x00000000


	//----- nvinfo : EIATTR_MIN_STACK_SIZE
	.align		4
.L_3:
        /*0018*/ 	.byte	0x04, 0x12
        /*001a*/ 	.short	(.L_5 - .L_4)
	.align		4
.L_4:
        /*001c*/ 	.word	index@(_Z7encryptPcS_)
        /*0020*/ 	.word	0x00000000
.L_5:


//--------------------- .nv.compat                --------------------------
	.section	.nv.compat,"",@"SHT_CUDA_COMPAT_INFO"
	.align	4
        /*0000*/ 	.byte	0x02, 0x09, 0x00, 0x00, 0x02, 0x02, 0x01, 0x00, 0x02, 0x05, 0x05, 0x00, 0x03, 0x07, 0x01, 0x01
        /*0010*/ 	.byte	0x02, 0x03, 0x00, 0x00, 0x02, 0x06, 0x01, 0x00, 0x04, 0x0b, 0x08, 0x00, 0x09, 0x00, 0x00, 0x00
        /*0020*/ 	.byte	0x00, 0x00, 0x00, 0x00


//--------------------- .nv.info._Z7encryptPcS_   --------------------------
	.section	.nv.info._Z7encryptPcS_,"",@"SHT_CUDA_INFO"
	.sectionflags	@""
	.align	4


	//----- nvinfo : EIATTR_CUDA_API_VERSION
	.align		4
        /*0000*/ 	.byte	0x04, 0x37
        /*0002*/ 	.short	(.L_7 - .L_6)
.L_6:
        /*0004*/ 	.word	0x00000082


	//----- nvinfo : EIATTR_KPARAM_INFO
	.align		4
.L_7:
        /*0008*/ 	.byte	0x04, 0x17
        /*000a*/ 	.short	(.L_9 - .L_8)
.L_8:
        /*000c*/ 	.word	0x00000000
        /*0010*/ 	.short	0x0001
        /*0012*/ 	.short	0x0008
        /*0014*/ 	.byte	0x00, 0xf5, 0x21, 0x00


	//----- nvinfo : EIATTR_KPARAM_INFO
	.align		4
.L_9:
        /*0018*/ 	.byte	0x04, 0x17
        /*001a*/ 	.short	(.L_11 - .L_10)
.L_10:
        /*001c*/ 	.word	0x00000000
        /*0020*/ 	.short	0x0000
        /*0022*/ 	.short	0x0000
        /*0024*/ 	.byte	0x00, 0xf5, 0x21, 0x00


	//----- nvinfo : EIATTR_SPARSE_MMA_MASK
	.align		4
.L_11:
        /*0028*/ 	.byte	0x03, 0x50
        /*002a*/ 	.short	0x0000


	//----- nvinfo : EIATTR_MAXREG_COUNT
	.align		4
        /*002c*/ 	.byte	0x03, 0x1b
        /*002e*/ 	.short	0x00ff


	//----- nvinfo : EIATTR_MERCURY_ISA_VERSION
	.align		4
        /*0030*/ 	.byte	0x03, 0x5f
        /*0032*/ 	.short	0x0101


	//----- nvinfo : EIATTR_VRC_CTA_INIT_COUNT
	.align		4
        /*0034*/ 	.byte	0x02, 0x4a
	.zero		1
	.zero		1


	//----- nvinfo : EIATTR_EXIT_INSTR_OFFSETS
	.align		4
        /*0038*/ 	.byte	0x04, 0x1c
        /*003a*/ 	.short	(.L_13 - .L_12)


	//   ....[0]....
.L_12:
        /*003c*/ 	.word	0x000000f0


	//----- nvinfo : EIATTR_CBANK_PARAM_SIZE
	.align		4
.L_13:
        /*0040*/ 	.byte	0x03, 0x19
        /*0042*/ 	.short	0x0010


	//----- nvinfo : EIATTR_PARAM_CBANK
	.align		4
        /*0044*/ 	.byte	0x04, 0x0a
        /*0046*/ 	.short	(.L_15 - .L_14)
	.align		4
.L_14:
        /*0048*/ 	.word	index@(.nv.constant0._Z7encryptPcS_)
        /*004c*/ 	.short	0x0380
        /*004e*/ 	.short	0x0010


	//----- nvinfo : EIATTR_SW_WAR
	.align		4
.L_15:
        /*0050*/ 	.byte	0x04, 0x36
        /*0052*/ 	.short	(.L_17 - .L_16)
.L_16:
        /*0054*/ 	.word	0x00000008
.L_17:


//--------------------- .nv.callgraph             --------------------------
	.section	.nv.callgraph,"",@"SHT_CUDA_CALLGRAPH"
	.align	4
	.sectionentsize	8
	.align		4
        /*0000*/ 	.word	0x00000000
	.align		4
        /*0004*/ 	.word	0xffffffff
	.align		4
        /*0008*/ 	.word	0x00000000
	.align		4
        /*000c*/ 	.word	0xfffffffe
	.align		4
        /*0010*/ 	.word	0x00000000
	.align		4
        /*0014*/ 	.word	0xfffffffd
	.align		4
        /*0018*/ 	.word	0x00000000
	.align		4
        /*001c*/ 	.word	0xfffffffc


//--------------------- .text._Z7encryptPcS_      --------------------------
	.section	.text._Z7encryptPcS_,"ax",@progbits
	.align	128
        .global         _Z7encryptPcS_
        .type           _Z7encryptPcS_,@function
        .size           _Z7encryptPcS_,(.L_x_1 - _Z7encryptPcS_)
        .other          _Z7encryptPcS_,@"STO_CUDA_ENTRY STV_DEFAULT"
_Z7encryptPcS_:
.text._Z7encryptPcS_:
[----:B------:R-:W-:Y:S01]  /*0000*/  LDC R1, c[0x0][0x37c] ;  /* 0x0000df00ff017b82 */ /* 0x000fe20000000800 */
[----:B------:R-:W0:Y:S07]  /*0010*/  S2R R3, SR_TID.X ;  /* 0x0000000000037919 */ /* 0x000e2e0000002100 */
[----:B------:R-:W0:Y:S01]  /*0020*/  S2UR UR6, SR_CTAID.X ;  /* 0x00000000000679c3 */ /* 0x000e220000002500 */
[----:B------:R-:W1:Y:S01]  /*0030*/  LDCU.128 UR8, c[0x0][0x380] ;  /* 0x00007000ff0877ac */ /* 0x000e620008000c00 */
[----:B------:R-:W2:Y:S06]  /*0040*/  LDCU.64 UR4, c[0x0][0x358] ;  /* 0x00006b00ff0477ac */ /* 0x000eac0008000a00 */
[----:B------:R-:W0:Y:S02]  /*0050*/  LDC R2, c[0x0][0x360] ;  /* 0x0000d800ff027b82 */ /* 0x000e240000000800 */
[----:B0-----:R-:W-:-:S05]  /*0060*/  IMAD R2, R2, UR6, R3 ;  /* 0x0000000602027c24 */ /* 0x001fca000f8e0203 */
[C---:B-1----:R-:W-:Y:S02]  /*0070*/  IADD3 R4, P1, PT, R2.reuse, UR10, RZ ;  /* 0x0000000a02047c10 */ /* 0x042fe4000ff3e0ff */
[----:B------:R-:W-:-:S03]  /*0080*/  IADD3 R2, P0, PT, R2, UR8, RZ ;  /* 0x0000000802027c10 */ /* 0x000fc6000ff1e0ff */
[----:B------:R-:W-:Y:S01]  /*0090*/  IMAD.X R5, RZ, RZ, UR11, P1 ;  /* 0x0000000bff057e24 */ /* 0x000fe200088e06ff */
[----:B------:R-:W-:-:S05]  /*00a0*/  IADD3.X R3, PT, PT, RZ, UR9, RZ, P0, !PT ;  /* 0x00000009ff037c10 */ /* 0x000fca00087fe4ff */
[----:B--2---:R-:W2:Y:S04]  /*00b0*/  LDG.E.U8 R5, desc[UR4][R4.64] ;  /* 0x0000000404057981 */ /* 0x004ea8000c1e1100 */
[----:B------:R-:W2:Y:S02]  /*00c0*/  LDG.E.U8 R0, desc[UR4][R2.64] ;  /* 0x0000000402007981 */ /* 0x000ea4000c1e1100 */
[----:B--2---:R-:W-:-:S05]  /*00d0*/  IMAD.IADD R7, R0, 0x1, R5 ;  /* 0x0000000100077824 */ /* 0x004fca00078e0205 */
[----:B------:R-:W-:Y:S01]  /*00e0*/  STG.E.U8 desc[UR4][R2.64], R7 ;  /* 0x0000000702007986 */ /* 0x000fe2000c101104 */
[----:B------:R-:W-:Y:S05]  /*00f0*/  EXIT ;  /* 0x000000000000794d */ /* 0x000fea0003800000 */
.L_x_0:
[----:B------:R-:W-:-:S00]  /*0100*/  BRA `(.L_x_0) ;  /* 0xfffffffc00fc7947 */ /* 0x000fc0000383ffff */
[----:B------:R-:W-:-:S00]  /*0110*/  NOP ;  /* 0x0000000000007918 */ /* 0x000fc00000000000 */
        /* <DEDUP_REMOVED lines=14> */
.L_x_1:


//--------------------- .nv.shared.reserved.0     --------------------------
	.section	.nv.shared.reserved.0,"aw",@nobits
	.weak		__nv_reservedSMEM_offset_0_alias
	.size		__nv_reservedSMEM_offset_0_alias, 0, 64
	.other		__nv_reservedSMEM_offset_0_alias,@"STO_CUDA_RESERVED_SHARED STV_DEFAULT"
__nv_reservedSMEM_offset_0_alias:
	.zero		0
	.zero		64


//--------------------- .nv.constant0._Z7encryptPcS_ --------------------------
	.section	.nv.constant0._Z7encryptPcS_,"a",@progbits
	.sectionflags	@""
	.align	4
.nv.constant0._Z7encryptPcS_:
	.zero		912


//--------------------- SYMBOLS --------------------------

	.type		.nv.reservedSmem.offset0,@object
	.size		.nv.reservedSmem.offset0,0x4
